//
// Generated by NVIDIA NVVM Compiler
//
// Compiler Build ID: CL-36424714
// Cuda compilation tools, release 13.0, V13.0.88
// Based on NVVM 20.0.0
//

.version 9.0
.target sm_100
.address_size 64

	// .globl	_Z9say_hellov
.extern .func  (.param .b32 func_retval0) vprintf
(
	.param .b64 vprintf_param_0,
	.param .b64 vprintf_param_1
)
;
.global .align 1 .b8 $str[28] = {72, 101, 108, 108, 111, 44, 32, 87, 111, 114, 108, 100, 32, 102, 114, 111, 109, 32, 116, 104, 101, 32, 71, 80, 85, 33, 10};

.visible .entry _Z9say_hellov()
{
	.reg .b32 	%r<3>;
	.reg .b64 	%rd<3>;

	mov.u64 	%rd1, $str;
	cvta.global.u64 	%rd2, %rd1;
	{ // callseq 0, 0
	.param .b64 param0;
	st.param.b64 	[param0], %rd2;
	.param .b64 param1;
	st.param.b64 	[param1], 0;
	.param .b32 retval0;
	call.uni (retval0), 
	vprintf, 
	(
	param0, 
	param1
	);
	ld.param.b32 	%r1, [retval0];
	} // callseq 0
	ret;

}


// ===== COMPILED SASS (sm_100) =====

	.target	sm_100

	.elftype	@"ET_EXEC"


//--------------------- .note.nv.tkinfo           --------------------------
	.section	.note.nv.tkinfo,"",@"SHT_NOTE"
	.sectionflags	@"SHF_NOTE_NV_TKINFO"
	.tkinfo
        /*0018*/ 	.word	0x00000002
        /*0030*/ 	.string	""
        /*0030*/ 	.string	"ptxas"
        /*0030*/ 	.string	"Cuda compilation tools, release 13.0, V13.0.88"
        /*0030*/ 	.string	"Build cuda_13.0.r13.0/compiler.36424714_0"
        /*0030*/ 	.string	"-arch sm_100 -m 64 "



//--------------------- .note.nv.cuinfo           --------------------------
	.section	.note.nv.cuinfo,"",@"SHT_NOTE"
	.sectionflags	@"SHF_NOTE_NV_CUINFO"
        /*0018*/ 	.short	0x0002
        /*001a*/ 	.short	0x0064
        /*001c*/ 	.short	0x0082
	.zero		2


//--------------------- .nv.info                  --------------------------
	.section	.nv.info,"",@"SHT_CUDA_INFO"
	.align	4


	//----- nvinfo : EIATTR_REGCOUNT
	.align		4
        /*0000*/ 	.byte	0x04, 0x2f
        /*0002*/ 	.short	(.L_2 - .L_1)
	.align		4
.L_1:
        /*0004*/ 	.word	index@(_Z9say_hellov)
        /*0008*/ 	.word	0x00000018


	//----- nvinfo : EIATTR_FRAME_SIZE
	.align		4
.L_2:
        /*000c*/ 	.byte	0x04, 0x11
        /*000e*/ 	.short	(.L_4 - .L_3)
	.align		4
.L_3:
        /*0010*/ 	.word	index@(_Z9say_hellov)
        /*0014*/ 	.word	0x00000000


	//----- nvinfo : EIATTR_MIN_STACK_SIZE
	.align		4
.L_4:
        /*0018*/ 	.byte	0x04, 0x12
        /*001a*/ 	.short	(.L_6 - .L_5)
	.align		4
.L_5:
        /*001c*/ 	.word	index@(_Z9say_hellov)
        /*0020*/ 	.word	0x00000000
.L_6:


//--------------------- .nv.compat                --------------------------
	.section	.nv.compat,"",@"SHT_CUDA_COMPAT_INFO"
	.align	4
        /*0000*/ 	.byte	0x02, 0x09, 0x00, 0x00, 0x02, 0x02, 0x01, 0x00, 0x02, 0x05, 0x05, 0x00, 0x03, 0x07, 0x01, 0x01
        /*0010*/ 	.byte	0x02, 0x03, 0x00, 0x00, 0x02, 0x06, 0x01, 0x00, 0x04, 0x0b, 0x08, 0x00, 0x09, 0x00, 0x00, 0x00
        /*0020*/ 	.byte	0x00, 0x00, 0x00, 0x00


//--------------------- .nv.info._Z9say_hellov    --------------------------
	.section	.nv.info._Z9say_hellov,"",@"SHT_CUDA_INFO"
	.sectionflags	@""
	.align	4


	//----- nvinfo : EIATTR_CUDA_API_VERSION
	.align		4
        /*0000*/ 	.byte	0x04, 0x37
        /*0002*/ 	.short	(.L_8 - .L_7)
.L_7:
        /*0004*/ 	.word	0x00000082


	//----- nvinfo : EIATTR_SPARSE_MMA_MASK
	.align		4
.L_8:
        /*0008*/ 	.byte	0x03, 0x50
        /*000a*/ 	.short	0x0000


	//----- nvinfo : EIATTR_MAXREG_COUNT
	.align		4
        /*000c*/ 	.byte	0x03, 0x1b
        /*000e*/ 	.short	0x00ff


	//----- nvinfo : EIATTR_EXTERNS
	.align		4
        /*0010*/ 	.byte	0x04, 0x0f
        /*0012*/ 	.short	(.L_10 - .L_9)


	//   ....[0]....
	.align		4
.L_9:
        /*0014*/ 	.word	index@(vprintf)


	//----- nvinfo : EIATTR_MERCURY_ISA_VERSION
	.align		4
.L_10:
        /*0018*/ 	.byte	0x03, 0x5f
        /*001a*/ 	.short	0x0101


	//----- nvinfo : EIATTR_VRC_CTA_INIT_COUNT
	.align		4
        /*001c*/ 	.byte	0x02, 0x4a
	.zero		1
	.zero		1


	//----- nvinfo : EIATTR_SYSCALL_OFFSETS
	.align		4
        /*0020*/ 	.byte	0x04, 0x46
        /*0022*/ 	.short	(.L_12 - .L_11)


	//   ....[0]....
.L_11:
        /*0024*/ 	.word	0x00000080


	//----- nvinfo : EIATTR_EXIT_INSTR_OFFSETS
	.align		4
.L_12:
        /*0028*/ 	.byte	0x04, 0x1c
        /*002a*/ 	.short	(.L_14 - .L_13)


	//   ....[0]....
.L_13:
        /*002c*/ 	.word	0x00000090


	//----- nvinfo : EIATTR_SW_WAR
	.align		4
.L_14:
        /*0030*/ 	.byte	0x04, 0x36
        /*0032*/ 	.short	(.L_16 - .L_15)
.L_15:
        /*0034*/ 	.word	0x00000008
.L_16:


//--------------------- .nv.callgraph             --------------------------
	.section	.nv.callgraph,"",@"SHT_CUDA_CALLGRAPH"
	.align	4
	.sectionentsize	8
	.align		4
        /*0000*/ 	.word	0x00000000
	.align		4
        /*0004*/ 	.word	0xffffffff
	.align		4
        /*0008*/ 	.word	index@(_Z9say_hellov)
	.align		4
        /*000c*/ 	.word	index@(vprintf)
	.align		4
        /*0010*/ 	.word	0x00000000
	.align		4
        /*0014*/ 	.word	0xfffffffe
	.align		4
        /*0018*/ 	.word	0x00000000
	.align		4
        /*001c*/ 	.word	0xfffffffd
	.align		4
        /*0020*/ 	.word	0x00000000
	.align		4
        /*0024*/ 	.word	0xfffffffc


//--------------------- .nv.constant4             --------------------------
	.section	.nv.constant4,"a",@progbits
	.align	8
	.align		8
.nv.constant4:
        /*0000*/ 	.dword	vprintf
	.align		8
        /*0008*/ 	.dword	$str


//--------------------- .text._Z9say_hellov       --------------------------
	.section	.text._Z9say_hellov,"ax",@progbits
	.align	128
        .global         _Z9say_hellov
        .type           _Z9say_hellov,@function
        .size           _Z9say_hellov,(.L_x_2 - _Z9say_hellov)
        .other          _Z9say_hellov,@"STO_CUDA_ENTRY STV_DEFAULT"
_Z9say_hellov:
.text._Z9say_hellov:
[----:B------:R-:W0:Y:S01]  /*0000*/  LDC R1, c[0x0][0x37c] ;  /* 0x0000df00ff017b82 */ /* 0x000e220000000800 */
[----:B------:R-:W-:Y:S01]  /*0010*/  MOV R0, 0x0 ;  /* 0x0000000000007802 */ /* 0x000fe20000000f00 */
[----:B------:R-:W1:Y:S01]  /*0020*/  LDCU.64 UR4, c[0x4][0x8] ;  /* 0x01000100ff0477ac */ /* 0x000e620008000a00 */
[----:B------:R-:W-:-:S05]  /*0030*/  CS2R R6, SRZ ;  /* 0x0000000000067805 */ /* 0x000fca000001ff00 */
[----:B------:R2:W3:Y:S01]  /*0040*/  LDC.64 R2, c[0x4][R0] ;  /* 0x0100000000027b82 */ /* 0x0004e20000000a00 */
[----:B-1----:R-:W-:Y:S02]  /*0050*/  IMAD.U32 R4, RZ, RZ, UR4 ;  /* 0x00000004ff047e24 */ /* 0x002fe4000f8e00ff */
[----:B--2---:R-:W-:-:S07]  /*0060*/  IMAD.U32 R5, RZ, RZ, UR5 ;  /* 0x00000005ff057e24 */ /* 0x004fce000f8e00ff */
[----:B------:R-:W-:-:S07]  /*0070*/  LEPC R20, `(.L_x_0) ;  /* 0x000000001014794e */ /* 0x000fce0000000000 */
[----:B0--3--:R-:W-:Y:S05]  /*0080*/  CALL.ABS.NOINC R2 ;  /* 0x0000000002007343 */ /* 0x009fea0003c00000 */
.L_x_0:
[----:B------:R-:W-:Y:S05]  /*0090*/  EXIT ;  /* 0x000000000000794d */ /* 0x000fea0003800000 */
.L_x_1:
[----:B------:R-:W-:-:S00]  /*00a0*/  BRA `(.L_x_1) ;  /* 0xfffffffc00fc7947 */ /* 0x000fc0000383ffff */
[----:B------:R-:W-:-:S00]  /*00b0*/  NOP ;  /* 0x0000000000007918 */ /* 0x000fc00000000000 */
        /* <DEDUP_REMOVED lines=12> */
.L_x_2:


//--------------------- .nv.global.init           --------------------------
	.section	.nv.global.init,"aw",@progbits
.nv.global.init:
	.type		$str,@object
	.size		$str,(.L_0 - $str)
$str:
        /*0000*/ 	.byte	0x48, 0x65, 0x6c, 0x6c, 0x6f, 0x2c, 0x20, 0x57, 0x6f, 0x72, 0x6c, 0x64, 0x20, 0x66, 0x72, 0x6f
        /*0010*/ 	.byte	0x6d, 0x20, 0x74, 0x68, 0x65, 0x20, 0x47, 0x50, 0x55, 0x21, 0x0a, 0x00
.L_0:


//--------------------- .nv.shared.reserved.0     --------------------------
	.section	.nv.shared.reserved.0,"aw",@nobits
	.weak		__nv_reservedSMEM_offset_0_alias
	.size		__nv_reservedSMEM_offset_0_alias, 0, 64
	.other		__nv_reservedSMEM_offset_0_alias,@"STO_CUDA_RESERVED_SHARED STV_DEFAULT"
__nv_reservedSMEM_offset_0_alias:
	.zero		0
	.zero		64


//--------------------- .nv.constant0._Z9say_hellov --------------------------
	.section	.nv.constant0._Z9say_hellov,"a",@progbits
	.sectionflags	@""
	.align	4
.nv.constant0._Z9say_hellov:
	.zero		896


//--------------------- SYMBOLS --------------------------

	.type		.nv.reservedSmem.offset0,@object
	.size		.nv.reservedSmem.offset0,0x4
	.type		vprintf,@function
